	.headerflags	@"EF_CUDA_TEXMODE_UNIFIED EF_CUDA_64BIT_ADDRESS EF_CUDA_ACCELERATORS EF_CUDA_SM90 EF_CUDA_VIRTUAL_SM(EF_CUDA_SM90)"
	.elftype	@"ET_EXEC"


//--------------------- .nv.info                  --------------------------
	.section	.nv.info,"",@"SHT_CUDA_INFO"
	.align	4


	//----- nvinfo : EIATTR_REGCOUNT
	.align		4
        /*0000*/ 	.byte	0x04, 0x2f
        /*0002*/ 	.short	(.L_3 - .L_2)
	.align		4
.L_2:
        /*0004*/ 	.word	index@(triton_poi_fused__native_batch_norm_legit_no_training_17)
        /*0008*/ 	.word	0x00000012


	//----- nvinfo : EIATTR_MIN_STACK_SIZE
	.align		4
.L_3:
        /*000c*/ 	.byte	0x04, 0x12
        /*000e*/ 	.short	(.L_5 - .L_4)
	.align		4
.L_4:
        /*0010*/ 	.word	index@(triton_poi_fused__native_batch_norm_legit_no_training_17)
        /*0014*/ 	.word	0x00000000


	//----- nvinfo : EIATTR_FRAME_SIZE
	.align		4
.L_5:
        /*0018*/ 	.byte	0x04, 0x11
        /*001a*/ 	.short	(.L_7 - .L_6)
	.align		4
.L_6:
        /*001c*/ 	.word	index@(triton_poi_fused__native_batch_norm_legit_no_training_17)
        /*0020*/ 	.word	0x00000000


	//----- nvinfo : EIATTR_MIN_STACK_SIZE
	.align		4
.L_7:
        /*0024*/ 	.byte	0x04, 0x12
        /*0026*/ 	.short	(.L_9 - .L_8)
	.align		4
.L_8:
        /*0028*/ 	.word	index@(triton_poi_fused__native_batch_norm_legit_no_training_17)
        /*002c*/ 	.word	0x00000000
.L_9:


//--------------------- .nv.info.triton_poi_fused__native_batch_norm_legit_no_training_17 --------------------------
	.section	.nv.info.triton_poi_fused__native_batch_norm_legit_no_training_17,"",@"SHT_CUDA_INFO"
	.sectionflags	@""
	.align	4


	//----- nvinfo : EIATTR_CUDA_API_VERSION
	.align		4
        /*0000*/ 	.byte	0x04, 0x37
        /*0002*/ 	.short	(.L_11 - .L_10)
.L_10:
        /*0004*/ 	.word	0x0000007c


	//----- nvinfo : EIATTR_KPARAM_INFO
	.align		4
.L_11:
        /*0008*/ 	.byte	0x04, 0x17
        /*000a*/ 	.short	(.L_13 - .L_12)
.L_12:
        /*000c*/ 	.word	0x00000000
        /*0010*/ 	.short	0x0006
        /*0012*/ 	.short	0x0030
        /*0014*/ 	.byte	0x00, 0xf0, 0x11, 0x00


	//----- nvinfo : EIATTR_KPARAM_INFO
	.align		4
.L_13:
        /*0018*/ 	.byte	0x04, 0x17
        /*001a*/ 	.short	(.L_15 - .L_14)
.L_14:
        /*001c*/ 	.word	0x00000000
        /*0020*/ 	.short	0x0005
        /*0022*/ 	.short	0x0028
        /*0024*/ 	.byte	0x00, 0xf4, 0x21, 0x00


	//----- nvinfo : EIATTR_KPARAM_INFO
	.align		4
.L_15:
        /*0028*/ 	.byte	0x04, 0x17
        /*002a*/ 	.short	(.L_17 - .L_16)
.L_16:
        /*002c*/ 	.word	0x00000000
        /*0030*/ 	.short	0x0004
        /*0032*/ 	.short	0x0020
        /*0034*/ 	.byte	0x00, 0xf4, 0x21, 0x00


	//----- nvinfo : EIATTR_KPARAM_INFO
	.align		4
.L_17:
        /*0038*/ 	.byte	0x04, 0x17
        /*003a*/ 	.short	(.L_19 - .L_18)
.L_18:
        /*003c*/ 	.word	0x00000000
        /*0040*/ 	.short	0x0003
        /*0042*/ 	.short	0x0018
        /*0044*/ 	.byte	0x00, 0xf4, 0x21, 0x00


	//----- nvinfo : EIATTR_KPARAM_INFO
	.align		4
.L_19:
        /*0048*/ 	.byte	0x04, 0x17
        /*004a*/ 	.short	(.L_21 - .L_20)
.L_20:
        /*004c*/ 	.word	0x00000000
        /*0050*/ 	.short	0x0002
        /*0052*/ 	.short	0x0010
        /*0054*/ 	.byte	0x00, 0xf4, 0x21, 0x00


	//----- nvinfo : EIATTR_KPARAM_INFO
	.align		4
.L_21:
        /*0058*/ 	.byte	0x04, 0x17
        /*005a*/ 	.short	(.L_23 - .L_22)
.L_22:
        /*005c*/ 	.word	0x00000000
        /*0060*/ 	.short	0x0001
        /*0062*/ 	.short	0x0008
        /*0064*/ 	.byte	0x00, 0xf4, 0x21, 0x00


	//----- nvinfo : EIATTR_KPARAM_INFO
	.align		4
.L_23:
        /*0068*/ 	.byte	0x04, 0x17
        /*006a*/ 	.short	(.L_25 - .L_24)
.L_24:
        /*006c*/ 	.word	0x00000000
        /*0070*/ 	.short	0x0000
        /*0072*/ 	.short	0x0000
        /*0074*/ 	.byte	0x00, 0xf4, 0x21, 0x00


	//----- nvinfo : EIATTR_SPARSE_MMA_MASK
	.align		4
.L_25:
        /*0078*/ 	.byte	0x03, 0x50
        /*007a*/ 	.short	0x0000


	//----- nvinfo : EIATTR_MAXREG_COUNT
	.align		4
        /*007c*/ 	.byte	0x03, 0x1b
        /*007e*/ 	.short	0x00ff


	//----- nvinfo : EIATTR_EXIT_INSTR_OFFSETS
	.align		4
        /*0080*/ 	.byte	0x04, 0x1c
        /*0082*/ 	.short	(.L_27 - .L_26)


	//   ....[0]....
.L_26:
        /*0084*/ 	.word	0x000002d0


	//   ....[1]....
        /*0088*/ 	.word	0x000002f0


	//----- nvinfo : EIATTR_REQNTID
	.align		4
.L_27:
        /*008c*/ 	.byte	0x04, 0x10
        /*008e*/ 	.short	(.L_29 - .L_28)
.L_28:
        /*0090*/ 	.word	0x00000080
        /*0094*/ 	.word	0x00000001
        /*0098*/ 	.word	0x00000001


	//----- nvinfo : EIATTR_CBANK_PARAM_SIZE
	.align		4
.L_29:
        /*009c*/ 	.byte	0x03, 0x19
        /*009e*/ 	.short	0x0034


	//----- nvinfo : EIATTR_PARAM_CBANK
	.align		4
        /*00a0*/ 	.byte	0x04, 0x0a
        /*00a2*/ 	.short	(.L_31 - .L_30)
	.align		4
.L_30:
        /*00a4*/ 	.word	index@(.nv.constant0.triton_poi_fused__native_batch_norm_legit_no_training_17)
        /*00a8*/ 	.short	0x0210
        /*00aa*/ 	.short	0x0034


	//----- nvinfo : EIATTR_SW_WAR
	.align		4
.L_31:
        /*00ac*/ 	.byte	0x04, 0x36
        /*00ae*/ 	.short	(.L_33 - .L_32)
.L_32:
        /*00b0*/ 	.word	0x00000008
.L_33:


//--------------------- .nv.callgraph             --------------------------
	.section	.nv.callgraph,"",@"SHT_CUDA_CALLGRAPH"
	.align	4
	.sectionentsize	8
	.align		4
        /*0000*/ 	.word	0x00000000
	.align		4
        /*0004*/ 	.word	0xffffffff
	.align		4
        /*0008*/ 	.word	0x00000000
	.align		4
        /*000c*/ 	.word	0xfffffffe
	.align		4
        /*0010*/ 	.word	0x00000000
	.align		4
        /*0014*/ 	.word	0xfffffffd
	.align		4
        /*0018*/ 	.word	0x00000000
	.align		4
        /*001c*/ 	.word	0xfffffffc


//--------------------- .nv.constant4             --------------------------
	.section	.nv.constant4,"a",@progbits
	.align	8
	.align		8
.nv.constant4:
        /*0000*/ 	.dword	_$_str
	.align		8
        /*0008*/ 	.dword	_$_str_$_2


//--------------------- .text.triton_poi_fused__native_batch_norm_legit_no_training_17 --------------------------
	.section	.text.triton_poi_fused__native_batch_norm_legit_no_training_17,"ax",@progbits
	.align	128
        .global         triton_poi_fused__native_batch_norm_legit_no_training_17
        .type           triton_poi_fused__native_batch_norm_legit_no_training_17,@function
        .size           triton_poi_fused__native_batch_norm_legit_no_training_17,(.L_x_1 - triton_poi_fused__native_batch_norm_legit_no_training_17)
        .other          triton_poi_fused__native_batch_norm_legit_no_training_17,@"STO_CUDA_ENTRY STV_DEFAULT"
triton_poi_fused__native_batch_norm_legit_no_training_17:
.text.triton_poi_fused__native_batch_norm_legit_no_training_17:
[----:B------:R-:W0:Y:S01]  /*0000*/  LDC R1, c[0x0][0x28] ;  /* 0x00000a00ff017b82 */ /* 0x000e220000000800 */
[----:B------:R-:W1:Y:S07]  /*0010*/  S2R R0, SR_TID.X ;  /* 0x0000000000007919 */ /* 0x000e6e0000002100 */
[----:B------:R-:W2:Y:S01]  /*0020*/  LDC.64 R8, c[0x0][0x220] ;  /* 0x00008800ff087b82 */ /* 0x000ea20000000a00 */
[----:B------:R-:W-:Y:S01]  /*0030*/  HFMA2.MMA R14, -RZ, RZ, 0, 0 ;  /* 0x00000000ff0e7435 */ /* 0x000fe200000001ff */
[----:B------:R-:W-:Y:S01]  /*0040*/  ULDC.64 UR4, c[0x0][0x208] ;  /* 0x0000820000047ab9 */ /* 0x000fe20000000a00 */
[----:B------:R-:W3:Y:S05]  /*0050*/  S2R R3, SR_CTAID.X ;  /* 0x0000000000037919 */ /* 0x000eea0000002500 */
[----:B------:R-:W4:Y:S08]  /*0060*/  LDC.64 R4, c[0x0][0x210] ;  /* 0x00008400ff047b82 */ /* 0x000f300000000a00 */
[----:B------:R-:W5:Y:S08]  /*0070*/  LDC.64 R6, c[0x0][0x218] ;  /* 0x00008600ff067b82 */ /* 0x000f700000000a00 */
[----:B------:R-:W5:Y:S01]  /*0080*/  LDC.64 R10, c[0x0][0x228] ;  /* 0x00008a00ff0a7b82 */ /* 0x000f620000000a00 */
[----:B-1----:R-:W-:-:S07]  /*0090*/  LOP3.LUT R0, R0, 0x7f, RZ, 0xc0, !PT ;  /* 0x0000007f00007812 */ /* 0x002fce00078ec0ff */
[----:B------:R-:W1:Y:S01]  /*00a0*/  LDC.64 R12, c[0x0][0x230] ;  /* 0x00008c00ff0c7b82 */ /* 0x000e620000000a00 */
[----:B---3--:R-:W-:-:S04]  /*00b0*/  LEA R0, R3, R0, 0x7 ;  /* 0x0000000003007211 */ /* 0x008fc800078e38ff */
[C---:B------:R-:W-:Y:S01]  /*00c0*/  ISETP.GE.AND P2, PT, R0.reuse, 0x1800, PT ;  /* 0x000018000000780c */ /* 0x040fe20003f46270 */
[----:B------:R-:W-:-:S05]  /*00d0*/  IMAD.HI R2, R0, 0x2aaaaaab, RZ ;  /* 0x2aaaaaab00027827 */ /* 0x000fca00078e02ff */
[----:B------:R-:W-:-:S04]  /*00e0*/  SHF.R.U32.HI R3, RZ, 0x1f, R2 ;  /* 0x0000001fff037819 */ /* 0x000fc80000011602 */
[----:B------:R-:W-:-:S05]  /*00f0*/  LEA.HI R3, R2, R3, RZ, 0x1c ;  /* 0x0000000302037211 */ /* 0x000fca00078fe0ff */
[----:B------:R-:W-:-:S04]  /*0100*/  IMAD R15, R3, -0x60, R0 ;  /* 0xffffffa0030f7824 */ /* 0x000fc800078e0200 */
[----:B--2---:R-:W-:-:S05]  /*0110*/  IMAD.WIDE R8, R15, 0x4, R8 ;  /* 0x000000040f087825 */ /* 0x004fca00078e0208 */
[----:B------:R2:W3:Y:S01]  /*0120*/  @!P2 LDG.E.EL R14, desc[UR4][R8.64] ;  /* 0x00000004080ea981 */ /* 0x0004e2000c2e1900 */
[----:B------:R-:W-:Y:S01]  /*0130*/  CS2R R2, SRZ ;  /* 0x0000000000027805 */ /* 0x000fe2000001ff00 */
[----:B----4-:R-:W-:-:S04]  /*0140*/  IMAD.WIDE R4, R0, 0x4, R4 ;  /* 0x0000000400047825 */ /* 0x010fc800078e0204 */
[C---:B-----5:R-:W-:Y:S01]  /*0150*/  IMAD.WIDE R6, R15.reuse, 0x4, R6 ;  /* 0x000000040f067825 */ /* 0x060fe200078e0206 */
[----:B------:R4:W5:Y:S03]  /*0160*/  @!P2 LDG.E R2, desc[UR4][R4.64] ;  /* 0x000000040402a981 */ /* 0x000966000c1e1900 */
[C---:B0-2---:R-:W-:Y:S01]  /*0170*/  IMAD.WIDE R8, R15.reuse, 0x4, R10 ;  /* 0x000000040f087825 */ /* 0x045fe200078e020a */
[----:B------:R0:W5:Y:S03]  /*0180*/  @!P2 LDG.E.EL R3, desc[UR4][R6.64] ;  /* 0x000000040603a981 */ /* 0x000166000c2e1900 */
[----:B-1----:R-:W-:Y:S01]  /*0190*/  IMAD.WIDE R10, R15, 0x4, R12 ;  /* 0x000000040f0a7825 */ /* 0x002fe200078e020c */
[----:B------:R-:W-:Y:S01]  /*01a0*/  CS2R R12, SRZ ;  /* 0x00000000000c7805 */ /* 0x000fe2000001ff00 */
[----:B----4-:R-:W1:Y:S05]  /*01b0*/  LDC.64 R4, c[0x0][0x238] ;  /* 0x00008e00ff047b82 */ /* 0x010e6a0000000a00 */
[----:B------:R-:W2:Y:S04]  /*01c0*/  @!P2 LDG.E.EL R12, desc[UR4][R8.64] ;  /* 0x00000004080ca981 */ /* 0x000ea8000c2e1900 */
[----:B------:R-:W2:Y:S01]  /*01d0*/  @!P2 LDG.E.EL R13, desc[UR4][R10.64] ;  /* 0x000000040a0da981 */ /* 0x000ea2000c2e1900 */
[----:B0-----:R-:W-:Y:S01]  /*01e0*/  MOV R6, 0x3e800000 ;  /* 0x3e80000000067802 */ /* 0x001fe20000000f00 */
[----:B---3--:R-:W-:-:S04]  /*01f0*/  FADD R14, R14, 0.0010000000474974513054 ;  /* 0x3a83126f0e0e7421 */ /* 0x008fc80000000000 */
[----:B------:R-:W0:Y:S01]  /*0200*/  MUFU.SQRT R15, R14 ;  /* 0x0000000e000f7308 */ /* 0x000e220000002000 */
[----:B-----5:R-:W-:Y:S01]  /*0210*/  FADD R2, -R3, R2 ;  /* 0x0000000203027221 */ /* 0x020fe20000000100 */
[C---:B0-----:R-:W-:Y:S02]  /*0220*/  FSETP.GT.AND P0, PT, R15.reuse, 8.50705917302346158658e+37, PT ;  /* 0x7e8000000f00780b */ /* 0x041fe40003f04000 */
[----:B------:R-:W-:Y:S02]  /*0230*/  FSETP.GEU.AND P1, PT, R15, 1.175494350822287508e-38, PT ;  /* 0x008000000f00780b */ /* 0x000fe40003f2e000 */
[----:B------:R-:W-:-:S09]  /*0240*/  FSEL R6, R6, 1, P0 ;  /* 0x3f80000006067808 */ /* 0x000fd20000000000 */
[----:B------:R-:W-:Y:S02]  /*0250*/  @P0 FMUL R15, R15, 0.25 ;  /* 0x3e8000000f0f0820 */ /* 0x000fe40000400000 */
[----:B------:R-:W-:Y:S02]  /*0260*/  @!P1 FMUL R6, R6, 16777216 ;  /* 0x4b80000006069820 */ /* 0x000fe40000400000 */
[----:B------:R-:W-:-:S06]  /*0270*/  @!P1 FMUL R15, R15, 16777216 ;  /* 0x4b8000000f0f9820 */ /* 0x000fcc0000400000 */
[----:B------:R-:W0:Y:S02]  /*0280*/  MUFU.RCP R15, R15 ;  /* 0x0000000f000f7308 */ /* 0x000e240000001000 */
[----:B0-----:R-:W-:-:S04]  /*0290*/  FMUL R3, R15, R6 ;  /* 0x000000060f037220 */ /* 0x001fc80000400000 */
[----:B------:R-:W-:Y:S01]  /*02a0*/  FMUL R6, R2, R3 ;  /* 0x0000000302067220 */ /* 0x000fe20000400000 */
[----:B-1----:R-:W-:-:S04]  /*02b0*/  IMAD.WIDE R2, R0, 0x4, R4 ;  /* 0x0000000400027825 */ /* 0x002fc800078e0204 */
[----:B--2---:R-:W-:Y:S01]  /*02c0*/  FFMA R13, R6, R12, R13 ;  /* 0x0000000c060d7223 */ /* 0x004fe2000000000d */
[----:B------:R-:W-:Y:S06]  /*02d0*/  @P2 EXIT ;  /* 0x000000000000294d */ /* 0x000fec0003800000 */
[----:B------:R-:W-:Y:S01]  /*02e0*/  STG.E desc[UR4][R2.64], R13 ;  /* 0x0000000d02007986 */ /* 0x000fe2000c101904 */
[----:B------:R-:W-:Y:S05]  /*02f0*/  EXIT ;  /* 0x000000000000794d */ /* 0x000fea0003800000 */
.L_x_0:
[----:B------:R-:W-:-:S00]  /*0300*/  BRA `(.L_x_0) ;  /* 0xfffffffc00fc7947 */ /* 0x000fc0000383ffff */
[----:B------:R-:W-:-:S00]  /*0310*/  NOP ;  /* 0x0000000000007918 */ /* 0x000fc00000000000 */
        /* <DEDUP_REMOVED lines=14> */
.L_x_1:


//--------------------- .nv.global.init           --------------------------
	.section	.nv.global.init,"aw",@progbits
.nv.global.init:
	.type		_$_str,@object
	.size		_$_str,(_$_str_$_2 - _$_str)
_$_str:
        /*0000*/ 	.byte	0x5f, 0x5f, 0x43, 0x55, 0x44, 0x41, 0x5f, 0x46, 0x54, 0x5a, 0x00
	.type		_$_str_$_2,@object
	.size		_$_str_$_2,(.L_1 - _$_str_$_2)
_$_str_$_2:
        /*000b*/ 	.byte	0x5f, 0x5f, 0x43, 0x55, 0x44, 0x41, 0x5f, 0x50, 0x52, 0x45, 0x43, 0x5f, 0x53, 0x51, 0x52, 0x54
        /*001b*/ 	.byte	0x00
.L_1:


//--------------------- .nv.constant0.triton_poi_fused__native_batch_norm_legit_no_training_17 --------------------------
	.section	.nv.constant0.triton_poi_fused__native_batch_norm_legit_no_training_17,"a",@progbits
	.sectionflags	@""
	.align	4
.nv.constant0.triton_poi_fused__native_batch_norm_legit_no_training_17:
	.zero		580
